	.headerflags	@"EF_CUDA_TEXMODE_UNIFIED EF_CUDA_64BIT_ADDRESS EF_CUDA_ACCELERATORS EF_CUDA_SM90 EF_CUDA_VIRTUAL_SM(EF_CUDA_SM90)"
	.elftype	@"ET_EXEC"


//--------------------- .nv.info                  --------------------------
	.section	.nv.info,"",@"SHT_CUDA_INFO"
	.align	4


	//----- nvinfo : EIATTR_REGCOUNT
	.align		4
        /*0000*/ 	.byte	0x04, 0x2f
        /*0002*/ 	.short	(.L_3 - .L_2)
	.align		4
.L_2:
        /*0004*/ 	.word	index@(triton_poi_fused__native_batch_norm_legit_no_training_convolution_relu_2)
        /*0008*/ 	.word	0x00000016


	//----- nvinfo : EIATTR_MIN_STACK_SIZE
	.align		4
.L_3:
        /*000c*/ 	.byte	0x04, 0x12
        /*000e*/ 	.short	(.L_5 - .L_4)
	.align		4
.L_4:
        /*0010*/ 	.word	index@(triton_poi_fused__native_batch_norm_legit_no_training_convolution_relu_2)
        /*0014*/ 	.word	0x00000000


	//----- nvinfo : EIATTR_FRAME_SIZE
	.align		4
.L_5:
        /*0018*/ 	.byte	0x04, 0x11
        /*001a*/ 	.short	(.L_7 - .L_6)
	.align		4
.L_6:
        /*001c*/ 	.word	index@(triton_poi_fused__native_batch_norm_legit_no_training_convolution_relu_2)
        /*0020*/ 	.word	0x00000000


	//----- nvinfo : EIATTR_MIN_STACK_SIZE
	.align		4
.L_7:
        /*0024*/ 	.byte	0x04, 0x12
        /*0026*/ 	.short	(.L_9 - .L_8)
	.align		4
.L_8:
        /*0028*/ 	.word	index@(triton_poi_fused__native_batch_norm_legit_no_training_convolution_relu_2)
        /*002c*/ 	.word	0x00000000
.L_9:


//--------------------- .nv.info.triton_poi_fused__native_batch_norm_legit_no_training_convolution_relu_2 --------------------------
	.section	.nv.info.triton_poi_fused__native_batch_norm_legit_no_training_convolution_relu_2,"",@"SHT_CUDA_INFO"
	.sectionflags	@""
	.align	4


	//----- nvinfo : EIATTR_CUDA_API_VERSION
	.align		4
        /*0000*/ 	.byte	0x04, 0x37
        /*0002*/ 	.short	(.L_11 - .L_10)
.L_10:
        /*0004*/ 	.word	0x0000007c


	//----- nvinfo : EIATTR_KPARAM_INFO
	.align		4
.L_11:
        /*0008*/ 	.byte	0x04, 0x17
        /*000a*/ 	.short	(.L_13 - .L_12)
.L_12:
        /*000c*/ 	.word	0x00000000
        /*0010*/ 	.short	0x0007
        /*0012*/ 	.short	0x0038
        /*0014*/ 	.byte	0x00, 0xf0, 0x11, 0x00


	//----- nvinfo : EIATTR_KPARAM_INFO
	.align		4
.L_13:
        /*0018*/ 	.byte	0x04, 0x17
        /*001a*/ 	.short	(.L_15 - .L_14)
.L_14:
        /*001c*/ 	.word	0x00000000
        /*0020*/ 	.short	0x0006
        /*0022*/ 	.short	0x0030
        /*0024*/ 	.byte	0x00, 0xf4, 0x21, 0x00


	//----- nvinfo : EIATTR_KPARAM_INFO
	.align		4
.L_15:
        /*0028*/ 	.byte	0x04, 0x17
        /*002a*/ 	.short	(.L_17 - .L_16)
.L_16:
        /*002c*/ 	.word	0x00000000
        /*0030*/ 	.short	0x0005
        /*0032*/ 	.short	0x0028
        /*0034*/ 	.byte	0x00, 0xf4, 0x21, 0x00


	//----- nvinfo : EIATTR_KPARAM_INFO
	.align		4
.L_17:
        /*0038*/ 	.byte	0x04, 0x17
        /*003a*/ 	.short	(.L_19 - .L_18)
.L_18:
        /*003c*/ 	.word	0x00000000
        /*0040*/ 	.short	0x0004
        /*0042*/ 	.short	0x0020
        /*0044*/ 	.byte	0x00, 0xf4, 0x21, 0x00


	//----- nvinfo : EIATTR_KPARAM_INFO
	.align		4
.L_19:
        /*0048*/ 	.byte	0x04, 0x17
        /*004a*/ 	.short	(.L_21 - .L_20)
.L_20:
        /*004c*/ 	.word	0x00000000
        /*0050*/ 	.short	0x0003
        /*0052*/ 	.short	0x0018
        /*0054*/ 	.byte	0x00, 0xf4, 0x21, 0x00


	//----- nvinfo : EIATTR_KPARAM_INFO
	.align		4
.L_21:
        /*0058*/ 	.byte	0x04, 0x17
        /*005a*/ 	.short	(.L_23 - .L_22)
.L_22:
        /*005c*/ 	.word	0x00000000
        /*0060*/ 	.short	0x0002
        /*0062*/ 	.short	0x0010
        /*0064*/ 	.byte	0x00, 0xf4, 0x21, 0x00


	//----- nvinfo : EIATTR_KPARAM_INFO
	.align		4
.L_23:
        /*0068*/ 	.byte	0x04, 0x17
        /*006a*/ 	.short	(.L_25 - .L_24)
.L_24:
        /*006c*/ 	.word	0x00000000
        /*0070*/ 	.short	0x0001
        /*0072*/ 	.short	0x0008
        /*0074*/ 	.byte	0x00, 0xf4, 0x21, 0x00


	//----- nvinfo : EIATTR_KPARAM_INFO
	.align		4
.L_25:
        /*0078*/ 	.byte	0x04, 0x17
        /*007a*/ 	.short	(.L_27 - .L_26)
.L_26:
        /*007c*/ 	.word	0x00000000
        /*0080*/ 	.short	0x0000
        /*0082*/ 	.short	0x0000
        /*0084*/ 	.byte	0x00, 0xf4, 0x21, 0x00


	//----- nvinfo : EIATTR_SPARSE_MMA_MASK
	.align		4
.L_27:
        /*0088*/ 	.byte	0x03, 0x50
        /*008a*/ 	.short	0x0000


	//----- nvinfo : EIATTR_MAXREG_COUNT
	.align		4
        /*008c*/ 	.byte	0x03, 0x1b
        /*008e*/ 	.short	0x00ff


	//----- nvinfo : EIATTR_EXIT_INSTR_OFFSETS
	.align		4
        /*0090*/ 	.byte	0x04, 0x1c
        /*0092*/ 	.short	(.L_29 - .L_28)


	//   ....[0]....
.L_28:
        /*0094*/ 	.word	0x000003b0


	//----- nvinfo : EIATTR_REQNTID
	.align		4
.L_29:
        /*0098*/ 	.byte	0x04, 0x10
        /*009a*/ 	.short	(.L_31 - .L_30)
.L_30:
        /*009c*/ 	.word	0x00000100
        /*00a0*/ 	.word	0x00000001
        /*00a4*/ 	.word	0x00000001


	//----- nvinfo : EIATTR_CBANK_PARAM_SIZE
	.align		4
.L_31:
        /*00a8*/ 	.byte	0x03, 0x19
        /*00aa*/ 	.short	0x003c


	//----- nvinfo : EIATTR_PARAM_CBANK
	.align		4
        /*00ac*/ 	.byte	0x04, 0x0a
        /*00ae*/ 	.short	(.L_33 - .L_32)
	.align		4
.L_32:
        /*00b0*/ 	.word	index@(.nv.constant0.triton_poi_fused__native_batch_norm_legit_no_training_convolution_relu_2)
        /*00b4*/ 	.short	0x0210
        /*00b6*/ 	.short	0x003c


	//----- nvinfo : EIATTR_SW_WAR
	.align		4
.L_33:
        /*00b8*/ 	.byte	0x04, 0x36
        /*00ba*/ 	.short	(.L_35 - .L_34)
.L_34:
        /*00bc*/ 	.word	0x00000008
.L_35:


//--------------------- .nv.callgraph             --------------------------
	.section	.nv.callgraph,"",@"SHT_CUDA_CALLGRAPH"
	.align	4
	.sectionentsize	8
	.align		4
        /*0000*/ 	.word	0x00000000
	.align		4
        /*0004*/ 	.word	0xffffffff
	.align		4
        /*0008*/ 	.word	0x00000000
	.align		4
        /*000c*/ 	.word	0xfffffffe
	.align		4
        /*0010*/ 	.word	0x00000000
	.align		4
        /*0014*/ 	.word	0xfffffffd
	.align		4
        /*0018*/ 	.word	0x00000000
	.align		4
        /*001c*/ 	.word	0xfffffffc


//--------------------- .nv.constant4             --------------------------
	.section	.nv.constant4,"a",@progbits
	.align	8
	.align		8
.nv.constant4:
        /*0000*/ 	.dword	_$_str
	.align		8
        /*0008*/ 	.dword	_$_str_$_2


//--------------------- .text.triton_poi_fused__native_batch_norm_legit_no_training_convolution_relu_2 --------------------------
	.section	.text.triton_poi_fused__native_batch_norm_legit_no_training_convolution_relu_2,"ax",@progbits
	.align	128
        .global         triton_poi_fused__native_batch_norm_legit_no_training_convolution_relu_2
        .type           triton_poi_fused__native_batch_norm_legit_no_training_convolution_relu_2,@function
        .size           triton_poi_fused__native_batch_norm_legit_no_training_convolution_relu_2,(.L_x_1 - triton_poi_fused__native_batch_norm_legit_no_training_convolution_relu_2)
        .other          triton_poi_fused__native_batch_norm_legit_no_training_convolution_relu_2,@"STO_CUDA_ENTRY STV_DEFAULT"
triton_poi_fused__native_batch_norm_legit_no_training_convolution_relu_2:
.text.triton_poi_fused__native_batch_norm_legit_no_training_convolution_relu_2:
[----:B------:R-:W-:Y:S01]  /*0000*/  LDC R1, c[0x0][0x28] ;  /* 0x00000a00ff017b82 */ /* 0x000fe20000000800 */
[----:B------:R-:W1:Y:S07]  /*0010*/  S2R R0, SR_TID.X ;  /* 0x0000000000007919 */ /* 0x000e6e0000002100 */
[----:B------:R-:W2:Y:S01]  /*0020*/  LDC.64 R14, c[0x0][0x228] ;  /* 0x00008a00ff0e7b82 */ /* 0x000ea20000000a00 */
[----:B------:R-:W-:Y:S01]  /*0030*/  ULDC.64 UR4, c[0x0][0x208] ;  /* 0x0000820000047ab9 */ /* 0x000fe20000000a00 */
[----:B------:R-:W3:Y:S06]  /*0040*/  S2R R5, SR_CTAID.X ;  /* 0x0000000000057919 */ /* 0x000eec0000002500 */
[----:B------:R-:W4:Y:S08]  /*0050*/  LDC.64 R10, c[0x0][0x218] ;  /* 0x00008600ff0a7b82 */ /* 0x000f300000000a00 */
[----:B------:R-:W5:Y:S08]  /*0060*/  LDC.64 R12, c[0x0][0x220] ;  /* 0x00008800ff0c7b82 */ /* 0x000f700000000a00 */
[----:B------:R-:W5:Y:S01]  /*0070*/  LDC.64 R16, c[0x0][0x230] ;  /* 0x00008c00ff107b82 */ /* 0x000f620000000a00 */
[----:B-1----:R-:W-:-:S02]  /*0080*/  SHF.L.U32 R0, R0, 0x1, RZ ;  /* 0x0000000100007819 */ /* 0x002fc400000006ff */
[----:B---3--:R-:W-:Y:S02]  /*0090*/  SHF.R.S32.HI R3, RZ, 0x16, R5 ;  /* 0x00000016ff037819 */ /* 0x008fe40000011405 */
[----:B------:R-:W-:Y:S02]  /*00a0*/  LOP3.LUT R0, R0, 0x1fe, RZ, 0xc0, !PT ;  /* 0x000001fe00007812 */ /* 0x000fe400078ec0ff */
[----:B------:R-:W-:Y:S02]  /*00b0*/  SGXT R3, R3, 0x1 ;  /* 0x000000010303781a */ /* 0x000fe40000000200 */
[----:B------:R-:W-:Y:S02]  /*00c0*/  LEA R0, R5, R0, 0x9 ;  /* 0x0000000005007211 */ /* 0x000fe400078e48ff */
[----:B------:R-:W1:Y:S02]  /*00d0*/  LDC.64 R4, c[0x0][0x238] ;  /* 0x00008e00ff047b82 */ /* 0x000e640000000a00 */
[----:B------:R-:W-:-:S04]  /*00e0*/  LEA.HI R3, R3, R0, RZ, 0xf ;  /* 0x0000000003037211 */ /* 0x000fc800078f78ff */
[----:B------:R-:W-:-:S04]  /*00f0*/  SHF.R.S32.HI R3, RZ, 0xf, R3 ;  /* 0x0000000fff037819 */ /* 0x000fc80000011403 */
[----:B------:R-:W-:-:S04]  /*0100*/  LEA.HI R2, R3, R3, RZ, 0x8 ;  /* 0x0000000303027211 */ /* 0x000fc800078f40ff */
[----:B------:R-:W-:-:S04]  /*0110*/  LOP3.LUT R2, R2, 0xffffff00, RZ, 0xc0, !PT ;  /* 0xffffff0002027812 */ /* 0x000fc800078ec0ff */
[----:B------:R-:W-:Y:S02]  /*0120*/  IADD3 R19, R3, -R2, RZ ;  /* 0x8000000203137210 */ /* 0x000fe40007ffe0ff */
[----:B------:R-:W3:Y:S03]  /*0130*/  LDC.64 R2, c[0x0][0x210] ;  /* 0x00008400ff027b82 */ /* 0x000ee60000000a00 */
[----:B--2---:R-:W-:-:S05]  /*0140*/  IMAD.WIDE R14, R19, 0x4, R14 ;  /* 0x00000004130e7825 */ /* 0x004fca00078e020e */
[----:B------:R2:W2:Y:S01]  /*0150*/  LDG.E.EL R18, desc[UR4][R14.64] ;  /* 0x000000040e127981 */ /* 0x0004a2000c2e1900 */
[----:B----4-:R-:W-:-:S04]  /*0160*/  IMAD.WIDE R10, R19, 0x4, R10 ;  /* 0x00000004130a7825 */ /* 0x010fc800078e020a */
[----:B-----5:R-:W-:Y:S01]  /*0170*/  IMAD.WIDE R12, R19, 0x4, R12 ;  /* 0x00000004130c7825 */ /* 0x020fe200078e020c */
[----:B------:R4:W5:Y:S04]  /*0180*/  LDG.E.EL R8, desc[UR4][R10.64] ;  /* 0x000000040a087981 */ /* 0x000968000c2e1900 */
[----:B------:R-:W5:Y:S01]  /*0190*/  LDG.E.EL R9, desc[UR4][R12.64] ;  /* 0x000000040c097981 */ /* 0x000f62000c2e1900 */
[----:B---3--:R-:W-:-:S05]  /*01a0*/  IMAD.WIDE R2, R0, 0x4, R2 ;  /* 0x0000000400027825 */ /* 0x008fca00078e0202 */
[----:B------:R-:W5:Y:S01]  /*01b0*/  LDG.E.64 R6, desc[UR4][R2.64] ;  /* 0x0000000402067981 */ /* 0x000f62000c1e1b00 */
[----:B0-2---:R-:W-:-:S04]  /*01c0*/  IMAD.WIDE R14, R19, 0x4, R16 ;  /* 0x00000004130e7825 */ /* 0x005fc800078e0210 */
[----:B-1----:R-:W-:Y:S02]  /*01d0*/  IMAD.WIDE R16, R19, 0x4, R4 ;  /* 0x0000000413107825 */ /* 0x002fe400078e0204 */
[----:B------:R-:W2:Y:S01]  /*01e0*/  LDG.E.EL R14, desc[UR4][R14.64] ;  /* 0x000000040e0e7981 */ /* 0x000ea2000c2e1900 */
[----:B----4-:R-:W-:Y:S01]  /*01f0*/  HFMA2.MMA R10, -RZ, RZ, 1.625, 0 ;  /* 0x3e800000ff0a7435 */ /* 0x010fe200000001ff */
[----:B------:R-:W0:Y:S02]  /*0200*/  LDC.64 R4, c[0x0][0x240] ;  /* 0x00009000ff047b82 */ /* 0x000e240000000a00 */
[----:B------:R-:W2:Y:S01]  /*0210*/  LDG.E.EL R17, desc[UR4][R16.64] ;  /* 0x0000000410117981 */ /* 0x000ea2000c2e1900 */
[----:B0-----:R-:W-:-:S04]  /*0220*/  IMAD.WIDE R4, R0, 0x4, R4 ;  /* 0x0000000400047825 */ /* 0x001fc800078e0204 */
[----:B------:R-:W-:-:S04]  /*0230*/  FADD R18, R18, 9.9999997473787516356e-06 ;  /* 0x3727c5ac12127421 */ /* 0x000fc80000000000 */
[----:B------:R-:W0:Y:S02]  /*0240*/  MUFU.SQRT R19, R18 ;  /* 0x0000001200137308 */ /* 0x000e240000002000 */
[C---:B0-----:R-:W-:Y:S02]  /*0250*/  FSETP.GT.AND P0, PT, R19.reuse, 8.50705917302346158658e+37, PT ;  /* 0x7e8000001300780b */ /* 0x041fe40003f04000 */
[----:B------:R-:W-:-:S11]  /*0260*/  FSETP.GEU.AND P1, PT, R19, 1.175494350822287508e-38, PT ;  /* 0x008000001300780b */ /* 0x000fd60003f2e000 */
[----:B------:R-:W-:-:S04]  /*0270*/  @P0 FMUL R19, R19, 0.25 ;  /* 0x3e80000013130820 */ /* 0x000fc80000400000 */
[----:B------:R-:W-:-:S06]  /*0280*/  @!P1 FMUL R19, R19, 16777216 ;  /* 0x4b80000013139820 */ /* 0x000fcc0000400000 */
[----:B------:R-:W0:Y:S01]  /*0290*/  MUFU.RCP R19, R19 ;  /* 0x0000001300137308 */ /* 0x000e220000001000 */
[----:B------:R-:W-:Y:S01]  /*02a0*/  FSEL R10, R10, 1, P0 ;  /* 0x3f8000000a0a7808 */ /* 0x000fe20000000000 */
[--C-:B-----5:R-:W-:Y:S01]  /*02b0*/  FADD R6, R6, R8.reuse ;  /* 0x0000000806067221 */ /* 0x120fe20000000000 */
[----:B------:R-:W-:-:S03]  /*02c0*/  FADD R7, R7, R8 ;  /* 0x0000000807077221 */ /* 0x000fc60000000000 */
[----:B------:R-:W-:Y:S01]  /*02d0*/  @!P1 FMUL R10, R10, 16777216 ;  /* 0x4b8000000a0a9820 */ /* 0x000fe20000400000 */
[C---:B------:R-:W-:Y:S01]  /*02e0*/  FADD R8, -R9.reuse, R6 ;  /* 0x0000000609087221 */ /* 0x040fe20000000100 */
[----:B------:R-:W-:Y:S02]  /*02f0*/  FADD R9, -R9, R7 ;  /* 0x0000000709097221 */ /* 0x000fe40000000100 */
[----:B0-----:R-:W-:-:S04]  /*0300*/  FMUL R10, R19, R10 ;  /* 0x0000000a130a7220 */ /* 0x001fc80000400000 */
[-C--:B------:R-:W-:Y:S01]  /*0310*/  FMUL R8, R8, R10.reuse ;  /* 0x0000000a08087220 */ /* 0x080fe20000400000 */
[----:B------:R-:W-:-:S03]  /*0320*/  FMUL R10, R9, R10 ;  /* 0x0000000a090a7220 */ /* 0x000fc60000400000 */
[C-C-:B--2---:R-:W-:Y:S01]  /*0330*/  FFMA R8, R14.reuse, R8, R17.reuse ;  /* 0x000000080e087223 */ /* 0x144fe20000000011 */
[----:B------:R-:W-:-:S04]  /*0340*/  FFMA R10, R14, R10, R17 ;  /* 0x0000000a0e0a7223 */ /* 0x000fc80000000011 */
[----:B------:R-:W-:Y:S02]  /*0350*/  FSETP.GEU.AND P0, PT, R8, RZ, PT ;  /* 0x000000ff0800720b */ /* 0x000fe40003f0e000 */
[----:B------:R-:W-:Y:S02]  /*0360*/  FSETP.GEU.AND P1, PT, R10, RZ, PT ;  /* 0x000000ff0a00720b */ /* 0x000fe40003f2e000 */
[----:B------:R-:W-:Y:S02]  /*0370*/  FSEL R8, R8, RZ, P0 ;  /* 0x000000ff08087208 */ /* 0x000fe40000000000 */
[----:B------:R-:W-:Y:S01]  /*0380*/  FSEL R9, R10, RZ, P1 ;  /* 0x000000ff0a097208 */ /* 0x000fe20000800000 */
[----:B------:R-:W-:Y:S04]  /*0390*/  STG.E.64 desc[UR4][R2.64], R6 ;  /* 0x0000000602007986 */ /* 0x000fe8000c101b04 */
[----:B------:R-:W-:Y:S01]  /*03a0*/  STG.E.64 desc[UR4][R4.64], R8 ;  /* 0x0000000804007986 */ /* 0x000fe2000c101b04 */
[----:B------:R-:W-:Y:S05]  /*03b0*/  EXIT ;  /* 0x000000000000794d */ /* 0x000fea0003800000 */
.L_x_0:
[----:B------:R-:W-:-:S00]  /*03c0*/  BRA `(.L_x_0) ;  /* 0xfffffffc00fc7947 */ /* 0x000fc0000383ffff */
[----:B------:R-:W-:-:S00]  /*03d0*/  NOP ;  /* 0x0000000000007918 */ /* 0x000fc00000000000 */
        /* <DEDUP_REMOVED lines=10> */
.L_x_1:


//--------------------- .nv.global.init           --------------------------
	.section	.nv.global.init,"aw",@progbits
.nv.global.init:
	.type		_$_str,@object
	.size		_$_str,(_$_str_$_2 - _$_str)
_$_str:
        /*0000*/ 	.byte	0x5f, 0x5f, 0x43, 0x55, 0x44, 0x41, 0x5f, 0x46, 0x54, 0x5a, 0x00
	.type		_$_str_$_2,@object
	.size		_$_str_$_2,(.L_1 - _$_str_$_2)
_$_str_$_2:
        /*000b*/ 	.byte	0x5f, 0x5f, 0x43, 0x55, 0x44, 0x41, 0x5f, 0x50, 0x52, 0x45, 0x43, 0x5f, 0x53, 0x51, 0x52, 0x54
        /*001b*/ 	.byte	0x00
.L_1:


//--------------------- .nv.constant0.triton_poi_fused__native_batch_norm_legit_no_training_convolution_relu_2 --------------------------
	.section	.nv.constant0.triton_poi_fused__native_batch_norm_legit_no_training_convolution_relu_2,"a",@progbits
	.sectionflags	@""
	.align	4
.nv.constant0.triton_poi_fused__native_batch_norm_legit_no_training_convolution_relu_2:
	.zero		588
